//
// Generated by NVIDIA NVVM Compiler
//
// Compiler Build ID: CL-36424714
// Cuda compilation tools, release 13.0, V13.0.88
// Based on NVVM 20.0.0
//

.version 9.0
.target sm_100
.address_size 64

	// .globl	_Z29kernelFuncBfloat162Arithmeticv

.visible .entry _Z29kernelFuncBfloat162Arithmeticv()
{


	ret;

}
	// .globl	_Z28kernelFuncBfloat16Comparisonv
.visible .entry _Z28kernelFuncBfloat16Comparisonv()
{


	ret;

}


// ===== COMPILED SASS (sm_100) =====

	.target	sm_100

	.elftype	@"ET_EXEC"


//--------------------- .note.nv.tkinfo           --------------------------
	.section	.note.nv.tkinfo,"",@"SHT_NOTE"
	.sectionflags	@"SHF_NOTE_NV_TKINFO"
	.tkinfo
        /*0018*/ 	.word	0x00000002
        /*0030*/ 	.string	""
        /*0030*/ 	.string	"ptxas"
        /*0030*/ 	.string	"Cuda compilation tools, release 13.0, V13.0.88"
        /*0030*/ 	.string	"Build cuda_13.0.r13.0/compiler.36424714_0"
        /*0030*/ 	.string	"-arch sm_100 -m 64 "



//--------------------- .note.nv.cuinfo           --------------------------
	.section	.note.nv.cuinfo,"",@"SHT_NOTE"
	.sectionflags	@"SHF_NOTE_NV_CUINFO"
        /*0018*/ 	.short	0x0002
        /*001a*/ 	.short	0x0064
        /*001c*/ 	.short	0x0082
	.zero		2


//--------------------- .nv.info                  --------------------------
	.section	.nv.info,"",@"SHT_CUDA_INFO"
	.align	4


	//----- nvinfo : EIATTR_REGCOUNT
	.align		4
        /*0000*/ 	.byte	0x04, 0x2f
        /*0002*/ 	.short	(.L_1 - .L_0)
	.align		4
.L_0:
        /*0004*/ 	.word	index@(_Z29kernelFuncBfloat162Arithmeticv)
        /*0008*/ 	.word	0x00000004


	//----- nvinfo : EIATTR_FRAME_SIZE
	.align		4
.L_1:
        /*000c*/ 	.byte	0x04, 0x11
        /*000e*/ 	.short	(.L_3 - .L_2)
	.align		4
.L_2:
        /*0010*/ 	.word	index@(_Z29kernelFuncBfloat162Arithmeticv)
        /*0014*/ 	.word	0x00000000


	//----- nvinfo : EIATTR_REGCOUNT
	.align		4
.L_3:
        /*0018*/ 	.byte	0x04, 0x2f
        /*001a*/ 	.short	(.L_5 - .L_4)
	.align		4
.L_4:
        /*001c*/ 	.word	index@(_Z28kernelFuncBfloat16Comparisonv)
        /*0020*/ 	.word	0x00000004


	//----- nvinfo : EIATTR_FRAME_SIZE
	.align		4
.L_5:
        /*0024*/ 	.byte	0x04, 0x11
        /*0026*/ 	.short	(.L_7 - .L_6)
	.align		4
.L_6:
        /*0028*/ 	.word	index@(_Z28kernelFuncBfloat16Comparisonv)
        /*002c*/ 	.word	0x00000000


	//----- nvinfo : EIATTR_MIN_STACK_SIZE
	.align		4
.L_7:
        /*0030*/ 	.byte	0x04, 0x12
        /*0032*/ 	.short	(.L_9 - .L_8)
	.align		4
.L_8:
        /*0034*/ 	.word	index@(_Z28kernelFuncBfloat16Comparisonv)
        /*0038*/ 	.word	0x00000000


	//----- nvinfo : EIATTR_MIN_STACK_SIZE
	.align		4
.L_9:
        /*003c*/ 	.byte	0x04, 0x12
        /*003e*/ 	.short	(.L_11 - .L_10)
	.align		4
.L_10:
        /*0040*/ 	.word	index@(_Z29kernelFuncBfloat162Arithmeticv)
        /*0044*/ 	.word	0x00000000
.L_11:


//--------------------- .nv.compat                --------------------------
	.section	.nv.compat,"",@"SHT_CUDA_COMPAT_INFO"
	.align	4
        /*0000*/ 	.byte	0x02, 0x09, 0x00, 0x00, 0x02, 0x02, 0x01, 0x00, 0x02, 0x05, 0x05, 0x00, 0x03, 0x07, 0x01, 0x01
        /*0010*/ 	.byte	0x02, 0x03, 0x00, 0x00, 0x02, 0x06, 0x01, 0x00, 0x04, 0x0b, 0x08, 0x00, 0x09, 0x00, 0x00, 0x00
        /*0020*/ 	.byte	0x00, 0x00, 0x00, 0x00


//--------------------- .nv.info._Z28kernelFuncBfloat16Comparisonv --------------------------
	.section	.nv.info._Z28kernelFuncBfloat16Comparisonv,"",@"SHT_CUDA_INFO"
	.sectionflags	@""
	.align	4


	//----- nvinfo : EIATTR_CUDA_API_VERSION
	.align		4
        /*0000*/ 	.byte	0x04, 0x37
        /*0002*/ 	.short	(.L_13 - .L_12)
.L_12:
        /*0004*/ 	.word	0x00000082


	//----- nvinfo : EIATTR_SPARSE_MMA_MASK
	.align		4
.L_13:
        /*0008*/ 	.byte	0x03, 0x50
        /*000a*/ 	.short	0x0000


	//----- nvinfo : EIATTR_MAXREG_COUNT
	.align		4
        /*000c*/ 	.byte	0x03, 0x1b
        /*000e*/ 	.short	0x00ff


	//----- nvinfo : EIATTR_MERCURY_ISA_VERSION
	.align		4
        /*0010*/ 	.byte	0x03, 0x5f
        /*0012*/ 	.short	0x0101


	//----- nvinfo : EIATTR_VRC_CTA_INIT_COUNT
	.align		4
        /*0014*/ 	.byte	0x02, 0x4a
	.zero		1
	.zero		1


	//----- nvinfo : EIATTR_EXIT_INSTR_OFFSETS
	.align		4
        /*0018*/ 	.byte	0x04, 0x1c
        /*001a*/ 	.short	(.L_15 - .L_14)


	//   ....[0]....
.L_14:
        /*001c*/ 	.word	0x00000010


	//----- nvinfo : EIATTR_SW_WAR
	.align		4
.L_15:
        /*0020*/ 	.byte	0x04, 0x36
        /*0022*/ 	.short	(.L_17 - .L_16)
.L_16:
        /*0024*/ 	.word	0x00000008
.L_17:


//--------------------- .nv.info._Z29kernelFuncBfloat162Arithmeticv --------------------------
	.section	.nv.info._Z29kernelFuncBfloat162Arithmeticv,"",@"SHT_CUDA_INFO"
	.sectionflags	@""
	.align	4


	//----- nvinfo : EIATTR_CUDA_API_VERSION
	.align		4
        /*0000*/ 	.byte	0x04, 0x37
        /*0002*/ 	.short	(.L_19 - .L_18)
.L_18:
        /*0004*/ 	.word	0x00000082


	//----- nvinfo : EIATTR_SPARSE_MMA_MASK
	.align		4
.L_19:
        /*0008*/ 	.byte	0x03, 0x50
        /*000a*/ 	.short	0x0000


	//----- nvinfo : EIATTR_MAXREG_COUNT
	.align		4
        /*000c*/ 	.byte	0x03, 0x1b
        /*000e*/ 	.short	0x00ff


	//----- nvinfo : EIATTR_MERCURY_ISA_VERSION
	.align		4
        /*0010*/ 	.byte	0x03, 0x5f
        /*0012*/ 	.short	0x0101


	//----- nvinfo : EIATTR_VRC_CTA_INIT_COUNT
	.align		4
        /*0014*/ 	.byte	0x02, 0x4a
	.zero		1
	.zero		1


	//----- nvinfo : EIATTR_EXIT_INSTR_OFFSETS
	.align		4
        /*0018*/ 	.byte	0x04, 0x1c
        /*001a*/ 	.short	(.L_21 - .L_20)


	//   ....[0]....
.L_20:
        /*001c*/ 	.word	0x00000010


	//----- nvinfo : EIATTR_SW_WAR
	.align		4
.L_21:
        /*0020*/ 	.byte	0x04, 0x36
        /*0022*/ 	.short	(.L_23 - .L_22)
.L_22:
        /*0024*/ 	.word	0x00000008
.L_23:


//--------------------- .nv.callgraph             --------------------------
	.section	.nv.callgraph,"",@"SHT_CUDA_CALLGRAPH"
	.align	4
	.sectionentsize	8
	.align		4
        /*0000*/ 	.word	0x00000000
	.align		4
        /*0004*/ 	.word	0xffffffff
	.align		4
        /*0008*/ 	.word	0x00000000
	.align		4
        /*000c*/ 	.word	0xfffffffe
	.align		4
        /*0010*/ 	.word	0x00000000
	.align		4
        /*0014*/ 	.word	0xfffffffd
	.align		4
        /*0018*/ 	.word	0x00000000
	.align		4
        /*001c*/ 	.word	0xfffffffc


//--------------------- .text._Z28kernelFuncBfloat16Comparisonv --------------------------
	.section	.text._Z28kernelFuncBfloat16Comparisonv,"ax",@progbits
	.align	128
        .global         _Z28kernelFuncBfloat16Comparisonv
        .type           _Z28kernelFuncBfloat16Comparisonv,@function
        .size           _Z28kernelFuncBfloat16Comparisonv,(.L_x_2 - _Z28kernelFuncBfloat16Comparisonv)
        .other          _Z28kernelFuncBfloat16Comparisonv,@"STO_CUDA_ENTRY STV_DEFAULT"
_Z28kernelFuncBfloat16Comparisonv:
.text._Z28kernelFuncBfloat16Comparisonv:
[----:B------:R-:W-:Y:S01]  /*0000*/  LDC R1, c[0x0][0x37c] ;  /* 0x0000df00ff017b82 */ /* 0x000fe20000000800 */
[----:B------:R-:W-:Y:S05]  /*0010*/  EXIT ;  /* 0x000000000000794d */ /* 0x000fea0003800000 */
.L_x_0:
[----:B------:R-:W-:-:S00]  /*0020*/  BRA `(.L_x_0) ;  /* 0xfffffffc00fc7947 */ /* 0x000fc0000383ffff */
[----:B------:R-:W-:-:S00]  /*0030*/  NOP ;  /* 0x0000000000007918 */ /* 0x000fc00000000000 */
        /* <DEDUP_REMOVED lines=12> */
.L_x_2:


//--------------------- .text._Z29kernelFuncBfloat162Arithmeticv --------------------------
	.section	.text._Z29kernelFuncBfloat162Arithmeticv,"ax",@progbits
	.align	128
        .global         _Z29kernelFuncBfloat162Arithmeticv
        .type           _Z29kernelFuncBfloat162Arithmeticv,@function
        .size           _Z29kernelFuncBfloat162Arithmeticv,(.L_x_3 - _Z29kernelFuncBfloat162Arithmeticv)
        .other          _Z29kernelFuncBfloat162Arithmeticv,@"STO_CUDA_ENTRY STV_DEFAULT"
_Z29kernelFuncBfloat162Arithmeticv:
.text._Z29kernelFuncBfloat162Arithmeticv:
[----:B------:R-:W-:Y:S01]  /*0000*/  LDC R1, c[0x0][0x37c] ;  /* 0x0000df00ff017b82 */ /* 0x000fe20000000800 */
[----:B------:R-:W-:Y:S05]  /*0010*/  EXIT ;  /* 0x000000000000794d */ /* 0x000fea0003800000 */
.L_x_1:
        /* <DEDUP_REMOVED lines=14> */
.L_x_3:


//--------------------- .nv.shared.reserved.0     --------------------------
	.section	.nv.shared.reserved.0,"aw",@nobits
	.weak		__nv_reservedSMEM_offset_0_alias
	.size		__nv_reservedSMEM_offset_0_alias, 0, 64
	.other		__nv_reservedSMEM_offset_0_alias,@"STO_CUDA_RESERVED_SHARED STV_DEFAULT"
__nv_reservedSMEM_offset_0_alias:
	.zero		0
	.zero		64


//--------------------- .nv.constant0._Z28kernelFuncBfloat16Comparisonv --------------------------
	.section	.nv.constant0._Z28kernelFuncBfloat16Comparisonv,"a",@progbits
	.sectionflags	@""
	.align	4
.nv.constant0._Z28kernelFuncBfloat16Comparisonv:
	.zero		896


//--------------------- .nv.constant0._Z29kernelFuncBfloat162Arithmeticv --------------------------
	.section	.nv.constant0._Z29kernelFuncBfloat162Arithmeticv,"a",@progbits
	.sectionflags	@""
	.align	4
.nv.constant0._Z29kernelFuncBfloat162Arithmeticv:
	.zero		896


//--------------------- SYMBOLS --------------------------

	.type		.nv.reservedSmem.offset0,@object
	.size		.nv.reservedSmem.offset0,0x4
